//
// Generated by NVIDIA NVVM Compiler
//
// Compiler Build ID: CL-36424714
// Cuda compilation tools, release 13.0, V13.0.88
// Based on NVVM 20.0.0
//

.version 9.0
.target sm_100
.address_size 64

	// .globl	_Z19subtract_and_squarePfS_S_

.visible .entry _Z19subtract_and_squarePfS_S_(
	.param .u64 .ptr .align 1 _Z19subtract_and_squarePfS_S__param_0,
	.param .u64 .ptr .align 1 _Z19subtract_and_squarePfS_S__param_1,
	.param .u64 .ptr .align 1 _Z19subtract_and_squarePfS_S__param_2
)
{
	.reg .b32 	%r<4>;
	.reg .b32 	%f<5>;
	.reg .b64 	%rd<11>;

	ld.param.u64 	%rd1, [_Z19subtract_and_squarePfS_S__param_0];
	ld.param.u64 	%rd2, [_Z19subtract_and_squarePfS_S__param_1];
	ld.param.u64 	%rd3, [_Z19subtract_and_squarePfS_S__param_2];
	cvta.to.global.u64 	%rd4, %rd1;
	cvta.to.global.u64 	%rd5, %rd3;
	cvta.to.global.u64 	%rd6, %rd2;
	mov.u32 	%r1, %tid.x;
	mov.u32 	%r2, %tid.y;
	mad.lo.s32 	%r3, %r1, %r2, %r1;
	mul.wide.u32 	%rd7, %r3, 4;
	add.s64 	%rd8, %rd6, %rd7;
	ld.global.f32 	%f1, [%rd8];
	add.s64 	%rd9, %rd5, %rd7;
	ld.global.f32 	%f2, [%rd9];
	sub.f32 	%f3, %f1, %f2;
	mul.f32 	%f4, %f3, %f3;
	add.s64 	%rd10, %rd4, %rd7;
	st.global.f32 	[%rd10], %f4;
	ret;

}


// ===== COMPILED SASS (sm_100) =====

	.target	sm_100

	.elftype	@"ET_EXEC"


//--------------------- .note.nv.tkinfo           --------------------------
	.section	.note.nv.tkinfo,"",@"SHT_NOTE"
	.sectionflags	@"SHF_NOTE_NV_TKINFO"
	.tkinfo
        /*0018*/ 	.word	0x00000002
        /*0030*/ 	.string	""
        /*0030*/ 	.string	"ptxas"
        /*0030*/ 	.string	"Cuda compilation tools, release 13.0, V13.0.88"
        /*0030*/ 	.string	"Build cuda_13.0.r13.0/compiler.36424714_0"
        /*0030*/ 	.string	"-arch sm_100 -m 64 "



//--------------------- .note.nv.cuinfo           --------------------------
	.section	.note.nv.cuinfo,"",@"SHT_NOTE"
	.sectionflags	@"SHF_NOTE_NV_CUINFO"
        /*0018*/ 	.short	0x0002
        /*001a*/ 	.short	0x0064
        /*001c*/ 	.short	0x0082
	.zero		2


//--------------------- .nv.info                  --------------------------
	.section	.nv.info,"",@"SHT_CUDA_INFO"
	.align	4


	//----- nvinfo : EIATTR_REGCOUNT
	.align		4
        /*0000*/ 	.byte	0x04, 0x2f
        /*0002*/ 	.short	(.L_1 - .L_0)
	.align		4
.L_0:
        /*0004*/ 	.word	index@(_Z19subtract_and_squarePfS_S_)
        /*0008*/ 	.word	0x0000000c


	//----- nvinfo : EIATTR_FRAME_SIZE
	.align		4
.L_1:
        /*000c*/ 	.byte	0x04, 0x11
        /*000e*/ 	.short	(.L_3 - .L_2)
	.align		4
.L_2:
        /*0010*/ 	.word	index@(_Z19subtract_and_squarePfS_S_)
        /*0014*/ 	.word	0x00000000


	//----- nvinfo : EIATTR_MIN_STACK_SIZE
	.align		4
.L_3:
        /*0018*/ 	.byte	0x04, 0x12
        /*001a*/ 	.short	(.L_5 - .L_4)
	.align		4
.L_4:
        /*001c*/ 	.word	index@(_Z19subtract_and_squarePfS_S_)
        /*0020*/ 	.word	0x00000000
.L_5:


//--------------------- .nv.compat                --------------------------
	.section	.nv.compat,"",@"SHT_CUDA_COMPAT_INFO"
	.align	4
        /*0000*/ 	.byte	0x02, 0x09, 0x00, 0x00, 0x02, 0x02, 0x01, 0x00, 0x02, 0x05, 0x05, 0x00, 0x03, 0x07, 0x01, 0x01
        /*0010*/ 	.byte	0x02, 0x03, 0x00, 0x00, 0x02, 0x06, 0x01, 0x00, 0x04, 0x0b, 0x08, 0x00, 0x09, 0x00, 0x00, 0x00
        /*0020*/ 	.byte	0x00, 0x00, 0x00, 0x00


//--------------------- .nv.info._Z19subtract_and_squarePfS_S_ --------------------------
	.section	.nv.info._Z19subtract_and_squarePfS_S_,"",@"SHT_CUDA_INFO"
	.sectionflags	@""
	.align	4


	//----- nvinfo : EIATTR_CUDA_API_VERSION
	.align		4
        /*0000*/ 	.byte	0x04, 0x37
        /*0002*/ 	.short	(.L_7 - .L_6)
.L_6:
        /*0004*/ 	.word	0x00000082


	//----- nvinfo : EIATTR_KPARAM_INFO
	.align		4
.L_7:
        /*0008*/ 	.byte	0x04, 0x17
        /*000a*/ 	.short	(.L_9 - .L_8)
.L_8:
        /*000c*/ 	.word	0x00000000
        /*0010*/ 	.short	0x0002
        /*0012*/ 	.short	0x0010
        /*0014*/ 	.byte	0x00, 0xf5, 0x21, 0x00


	//----- nvinfo : EIATTR_KPARAM_INFO
	.align		4
.L_9:
        /*0018*/ 	.byte	0x04, 0x17
        /*001a*/ 	.short	(.L_11 - .L_10)
.L_10:
        /*001c*/ 	.word	0x00000000
        /*0020*/ 	.short	0x0001
        /*0022*/ 	.short	0x0008
        /*0024*/ 	.byte	0x00, 0xf5, 0x21, 0x00


	//----- nvinfo : EIATTR_KPARAM_INFO
	.align		4
.L_11:
        /*0028*/ 	.byte	0x04, 0x17
        /*002a*/ 	.short	(.L_13 - .L_12)
.L_12:
        /*002c*/ 	.word	0x00000000
        /*0030*/ 	.short	0x0000
        /*0032*/ 	.short	0x0000
        /*0034*/ 	.byte	0x00, 0xf5, 0x21, 0x00


	//----- nvinfo : EIATTR_SPARSE_MMA_MASK
	.align		4
.L_13:
        /*0038*/ 	.byte	0x03, 0x50
        /*003a*/ 	.short	0x0000


	//----- nvinfo : EIATTR_MAXREG_COUNT
	.align		4
        /*003c*/ 	.byte	0x03, 0x1b
        /*003e*/ 	.short	0x00ff


	//----- nvinfo : EIATTR_MERCURY_ISA_VERSION
	.align		4
        /*0040*/ 	.byte	0x03, 0x5f
        /*0042*/ 	.short	0x0101


	//----- nvinfo : EIATTR_VRC_CTA_INIT_COUNT
	.align		4
        /*0044*/ 	.byte	0x02, 0x4a
	.zero		1
	.zero		1


	//----- nvinfo : EIATTR_EXIT_INSTR_OFFSETS
	.align		4
        /*0048*/ 	.byte	0x04, 0x1c
        /*004a*/ 	.short	(.L_15 - .L_14)


	//   ....[0]....
.L_14:
        /*004c*/ 	.word	0x00000100


	//----- nvinfo : EIATTR_CBANK_PARAM_SIZE
	.align		4
.L_15:
        /*0050*/ 	.byte	0x03, 0x19
        /*0052*/ 	.short	0x0018


	//----- nvinfo : EIATTR_PARAM_CBANK
	.align		4
        /*0054*/ 	.byte	0x04, 0x0a
        /*0056*/ 	.short	(.L_17 - .L_16)
	.align		4
.L_16:
        /*0058*/ 	.word	index@(.nv.constant0._Z19subtract_and_squarePfS_S_)
        /*005c*/ 	.short	0x0380
        /*005e*/ 	.short	0x0018


	//----- nvinfo : EIATTR_SW_WAR
	.align		4
.L_17:
        /*0060*/ 	.byte	0x04, 0x36
        /*0062*/ 	.short	(.L_19 - .L_18)
.L_18:
        /*0064*/ 	.word	0x00000008
.L_19:


//--------------------- .nv.callgraph             --------------------------
	.section	.nv.callgraph,"",@"SHT_CUDA_CALLGRAPH"
	.align	4
	.sectionentsize	8
	.align		4
        /*0000*/ 	.word	0x00000000
	.align		4
        /*0004*/ 	.word	0xffffffff
	.align		4
        /*0008*/ 	.word	0x00000000
	.align		4
        /*000c*/ 	.word	0xfffffffe
	.align		4
        /*0010*/ 	.word	0x00000000
	.align		4
        /*0014*/ 	.word	0xfffffffd
	.align		4
        /*0018*/ 	.word	0x00000000
	.align		4
        /*001c*/ 	.word	0xfffffffc


//--------------------- .text._Z19subtract_and_squarePfS_S_ --------------------------
	.section	.text._Z19subtract_and_squarePfS_S_,"ax",@progbits
	.align	128
        .global         _Z19subtract_and_squarePfS_S_
        .type           _Z19subtract_and_squarePfS_S_,@function
        .size           _Z19subtract_and_squarePfS_S_,(.L_x_1 - _Z19subtract_and_squarePfS_S_)
        .other          _Z19subtract_and_squarePfS_S_,@"STO_CUDA_ENTRY STV_DEFAULT"
_Z19subtract_and_squarePfS_S_:
.text._Z19subtract_and_squarePfS_S_:
[----:B------:R-:W-:Y:S01]  /*0000*/  LDC R1, c[0x0][0x37c] ;  /* 0x0000df00ff017b82 */ /* 0x000fe20000000800 */
[----:B------:R-:W0:Y:S07]  /*0010*/  S2R R9, SR_TID.X ;  /* 0x0000000000097919 */ /* 0x000e2e0000002100 */
[----:B------:R-:W1:Y:S01]  /*0020*/  LDC.64 R2, c[0x0][0x388] ;  /* 0x0000e200ff027b82 */ /* 0x000e620000000a00 */
[----:B------:R-:W2:Y:S01]  /*0030*/  LDCU.64 UR4, c[0x0][0x358] ;  /* 0x00006b00ff0477ac */ /* 0x000ea20008000a00 */
[----:B------:R-:W0:Y:S06]  /*0040*/  S2R R0, SR_TID.Y ;  /* 0x0000000000007919 */ /* 0x000e2c0000002200 */
[----:B------:R-:W3:Y:S08]  /*0050*/  LDC.64 R4, c[0x0][0x390] ;  /* 0x0000e400ff047b82 */ /* 0x000ef00000000a00 */
[----:B------:R-:W4:Y:S01]  /*0060*/  LDC.64 R6, c[0x0][0x380] ;  /* 0x0000e000ff067b82 */ /* 0x000f220000000a00 */
[----:B0-----:R-:W-:-:S04]  /*0070*/  IMAD R9, R9, R0, R9 ;  /* 0x0000000009097224 */ /* 0x001fc800078e0209 */
[----:B-1----:R-:W-:-:S04]  /*0080*/  IMAD.WIDE.U32 R2, R9, 0x4, R2 ;  /* 0x0000000409027825 */ /* 0x002fc800078e0002 */
[C---:B---3--:R-:W-:Y:S02]  /*0090*/  IMAD.WIDE.U32 R4, R9.reuse, 0x4, R4 ;  /* 0x0000000409047825 */ /* 0x048fe400078e0004 */
[----:B--2---:R-:W2:Y:S04]  /*00a0*/  LDG.E R2, desc[UR4][R2.64] ;  /* 0x0000000402027981 */ /* 0x004ea8000c1e1900 */
[----:B------:R-:W2:Y:S01]  /*00b0*/  LDG.E R5, desc[UR4][R4.64] ;  /* 0x0000000404057981 */ /* 0x000ea2000c1e1900 */
[----:B----4-:R-:W-:-:S04]  /*00c0*/  IMAD.WIDE.U32 R6, R9, 0x4, R6 ;  /* 0x0000000409067825 */ /* 0x010fc800078e0006 */
[----:B--2---:R-:W-:-:S04]  /*00d0*/  FADD R0, R2, -R5 ;  /* 0x8000000502007221 */ /* 0x004fc80000000000 */
[----:B------:R-:W-:-:S05]  /*00e0*/  FMUL R9, R0, R0 ;  /* 0x0000000000097220 */ /* 0x000fca0000400000 */
[----:B------:R-:W-:Y:S01]  /*00f0*/  STG.E desc[UR4][R6.64], R9 ;  /* 0x0000000906007986 */ /* 0x000fe2000c101904 */
[----:B------:R-:W-:Y:S05]  /*0100*/  EXIT ;  /* 0x000000000000794d */ /* 0x000fea0003800000 */
.L_x_0:
[----:B------:R-:W-:-:S00]  /*0110*/  BRA `(.L_x_0) ;  /* 0xfffffffc00fc7947 */ /* 0x000fc0000383ffff */
[----:B------:R-:W-:-:S00]  /*0120*/  NOP ;  /* 0x0000000000007918 */ /* 0x000fc00000000000 */
        /* <DEDUP_REMOVED lines=13> */
.L_x_1:


//--------------------- .nv.shared.reserved.0     --------------------------
	.section	.nv.shared.reserved.0,"aw",@nobits
	.weak		__nv_reservedSMEM_offset_0_alias
	.size		__nv_reservedSMEM_offset_0_alias, 0, 64
	.other		__nv_reservedSMEM_offset_0_alias,@"STO_CUDA_RESERVED_SHARED STV_DEFAULT"
__nv_reservedSMEM_offset_0_alias:
	.zero		0
	.zero		64


//--------------------- .nv.constant0._Z19subtract_and_squarePfS_S_ --------------------------
	.section	.nv.constant0._Z19subtract_and_squarePfS_S_,"a",@progbits
	.sectionflags	@""
	.align	4
.nv.constant0._Z19subtract_and_squarePfS_S_:
	.zero		920


//--------------------- SYMBOLS --------------------------

	.type		.nv.reservedSmem.offset0,@object
	.size		.nv.reservedSmem.offset0,0x4
